//
// Generated by NVIDIA NVVM Compiler
//
// Compiler Build ID: CL-36424714
// Cuda compilation tools, release 13.0, V13.0.88
// Based on NVVM 20.0.0
//

.version 9.0
.target sm_100
.address_size 64

	// .globl	_Z6matmulPfS_S_i

.visible .entry _Z6matmulPfS_S_i(
	.param .u64 .ptr .align 1 _Z6matmulPfS_S_i_param_0,
	.param .u64 .ptr .align 1 _Z6matmulPfS_S_i_param_1,
	.param .u64 .ptr .align 1 _Z6matmulPfS_S_i_param_2,
	.param .u32 _Z6matmulPfS_S_i_param_3
)
{
	.reg .pred 	%p<10>;
	.reg .b32 	%r<81>;
	.reg .b32 	%f<68>;
	.reg .b64 	%rd<73>;

	ld.param.u64 	%rd8, [_Z6matmulPfS_S_i_param_0];
	ld.param.u64 	%rd9, [_Z6matmulPfS_S_i_param_1];
	ld.param.u64 	%rd7, [_Z6matmulPfS_S_i_param_2];
	ld.param.u32 	%r39, [_Z6matmulPfS_S_i_param_3];
	cvta.to.global.u64 	%rd1, %rd9;
	cvta.to.global.u64 	%rd2, %rd8;
	setp.lt.s32 	%p1, %r39, 1;
	mov.f32 	%f67, 0f00000000;
	@%p1 bra 	$L__BB0_12;
	mov.u32 	%r41, %tid.y;
	mul.lo.s32 	%r1, %r39, %r41;
	mov.u32 	%r2, %tid.x;
	and.b32  	%r3, %r39, 7;
	setp.lt.u32 	%p2, %r39, 8;
	mov.f32 	%f67, 0f00000000;
	mov.b32 	%r79, 0;
	@%p2 bra 	$L__BB0_4;
	and.b32  	%r79, %r39, 2147483640;
	neg.s32 	%r77, %r79;
	add.s32 	%r76, %r2, %r39;
	shl.b32 	%r7, %r39, 3;
	shl.b32 	%r42, %r39, 1;
	add.s32 	%r75, %r2, %r42;
	mad.lo.s32 	%r74, %r39, 3, %r2;
	shl.b32 	%r43, %r39, 2;
	add.s32 	%r73, %r2, %r43;
	mad.lo.s32 	%r72, %r39, 5, %r2;
	mad.lo.s32 	%r71, %r39, 6, %r2;
	mad.lo.s32 	%r70, %r39, 7, %r2;
	mul.wide.u32 	%rd10, %r2, 4;
	add.s64 	%rd72, %rd1, %rd10;
	mul.wide.u32 	%rd4, %r7, 4;
	add.s32 	%r69, %r1, 3;
	mov.f32 	%f67, 0f00000000;
$L__BB0_3:
	.pragma "nounroll";
	add.s32 	%r44, %r69, -3;
	mul.wide.u32 	%rd11, %r44, 4;
	add.s64 	%rd12, %rd2, %rd11;
	ld.global.f32 	%f17, [%rd12];
	ld.global.f32 	%f18, [%rd72];
	fma.rn.f32 	%f19, %f17, %f18, %f67;
	add.s32 	%r45, %r69, -2;
	mul.wide.u32 	%rd13, %r45, 4;
	add.s64 	%rd14, %rd2, %rd13;
	ld.global.f32 	%f20, [%rd14];
	mul.wide.u32 	%rd15, %r76, 4;
	add.s64 	%rd16, %rd1, %rd15;
	ld.global.f32 	%f21, [%rd16];
	fma.rn.f32 	%f22, %f20, %f21, %f19;
	add.s32 	%r46, %r69, -1;
	mul.wide.u32 	%rd17, %r46, 4;
	add.s64 	%rd18, %rd2, %rd17;
	ld.global.f32 	%f23, [%rd18];
	mul.wide.u32 	%rd19, %r75, 4;
	add.s64 	%rd20, %rd1, %rd19;
	ld.global.f32 	%f24, [%rd20];
	fma.rn.f32 	%f25, %f23, %f24, %f22;
	add.s32 	%r47, %r69, 4;
	mul.wide.u32 	%rd21, %r69, 4;
	add.s64 	%rd22, %rd2, %rd21;
	ld.global.f32 	%f26, [%rd22];
	mul.wide.u32 	%rd23, %r74, 4;
	add.s64 	%rd24, %rd1, %rd23;
	ld.global.f32 	%f27, [%rd24];
	fma.rn.f32 	%f28, %f26, %f27, %f25;
	add.s32 	%r48, %r69, 1;
	mul.wide.u32 	%rd25, %r48, 4;
	add.s64 	%rd26, %rd2, %rd25;
	ld.global.f32 	%f29, [%rd26];
	mul.wide.u32 	%rd27, %r73, 4;
	add.s64 	%rd28, %rd1, %rd27;
	ld.global.f32 	%f30, [%rd28];
	fma.rn.f32 	%f31, %f29, %f30, %f28;
	add.s32 	%r49, %r69, 2;
	mul.wide.u32 	%rd29, %r49, 4;
	add.s64 	%rd30, %rd2, %rd29;
	ld.global.f32 	%f32, [%rd30];
	mul.wide.u32 	%rd31, %r72, 4;
	add.s64 	%rd32, %rd1, %rd31;
	ld.global.f32 	%f33, [%rd32];
	fma.rn.f32 	%f34, %f32, %f33, %f31;
	add.s32 	%r50, %r69, 3;
	mul.wide.u32 	%rd33, %r50, 4;
	add.s64 	%rd34, %rd2, %rd33;
	ld.global.f32 	%f35, [%rd34];
	mul.wide.u32 	%rd35, %r71, 4;
	add.s64 	%rd36, %rd1, %rd35;
	ld.global.f32 	%f36, [%rd36];
	fma.rn.f32 	%f37, %f35, %f36, %f34;
	mul.wide.u32 	%rd37, %r47, 4;
	add.s64 	%rd38, %rd2, %rd37;
	ld.global.f32 	%f38, [%rd38];
	mul.wide.u32 	%rd39, %r70, 4;
	add.s64 	%rd40, %rd1, %rd39;
	ld.global.f32 	%f39, [%rd40];
	fma.rn.f32 	%f67, %f38, %f39, %f37;
	add.s32 	%r77, %r77, 8;
	add.s32 	%r76, %r76, %r7;
	add.s32 	%r75, %r75, %r7;
	add.s32 	%r74, %r74, %r7;
	add.s32 	%r73, %r73, %r7;
	add.s32 	%r72, %r72, %r7;
	add.s32 	%r71, %r71, %r7;
	add.s32 	%r70, %r70, %r7;
	add.s64 	%rd72, %rd72, %rd4;
	add.s32 	%r69, %r69, 8;
	setp.ne.s32 	%p3, %r77, 0;
	@%p3 bra 	$L__BB0_3;
$L__BB0_4:
	setp.eq.s32 	%p4, %r3, 0;
	@%p4 bra 	$L__BB0_12;
	and.b32  	%r34, %r39, 3;
	setp.lt.u32 	%p5, %r3, 4;
	@%p5 bra 	$L__BB0_7;
	add.s32 	%r51, %r79, %r1;
	mul.wide.u32 	%rd41, %r51, 4;
	add.s64 	%rd42, %rd2, %rd41;
	ld.global.f32 	%f41, [%rd42];
	mad.lo.s32 	%r52, %r79, %r39, %r2;
	mul.wide.u32 	%rd43, %r52, 4;
	add.s64 	%rd44, %rd1, %rd43;
	ld.global.f32 	%f42, [%rd44];
	fma.rn.f32 	%f43, %f41, %f42, %f67;
	add.s32 	%r53, %r51, 1;
	mul.wide.u32 	%rd45, %r53, 4;
	add.s64 	%rd46, %rd2, %rd45;
	ld.global.f32 	%f44, [%rd46];
	add.s32 	%r54, %r52, %r39;
	mul.wide.u32 	%rd47, %r54, 4;
	add.s64 	%rd48, %rd1, %rd47;
	ld.global.f32 	%f45, [%rd48];
	fma.rn.f32 	%f46, %f44, %f45, %f43;
	add.s32 	%r55, %r51, 2;
	mul.wide.u32 	%rd49, %r55, 4;
	add.s64 	%rd50, %rd2, %rd49;
	ld.global.f32 	%f47, [%rd50];
	add.s32 	%r56, %r54, %r39;
	mul.wide.u32 	%rd51, %r56, 4;
	add.s64 	%rd52, %rd1, %rd51;
	ld.global.f32 	%f48, [%rd52];
	fma.rn.f32 	%f49, %f47, %f48, %f46;
	add.s32 	%r57, %r51, 3;
	mul.wide.u32 	%rd53, %r57, 4;
	add.s64 	%rd54, %rd2, %rd53;
	ld.global.f32 	%f50, [%rd54];
	add.s32 	%r58, %r56, %r39;
	mul.wide.u32 	%rd55, %r58, 4;
	add.s64 	%rd56, %rd1, %rd55;
	ld.global.f32 	%f51, [%rd56];
	fma.rn.f32 	%f67, %f50, %f51, %f49;
	add.s32 	%r79, %r79, 4;
$L__BB0_7:
	setp.eq.s32 	%p6, %r34, 0;
	@%p6 bra 	$L__BB0_12;
	setp.eq.s32 	%p7, %r34, 1;
	@%p7 bra 	$L__BB0_10;
	add.s32 	%r59, %r79, %r1;
	mul.wide.u32 	%rd57, %r59, 4;
	add.s64 	%rd58, %rd2, %rd57;
	ld.global.f32 	%f53, [%rd58];
	mad.lo.s32 	%r60, %r79, %r39, %r2;
	mul.wide.u32 	%rd59, %r60, 4;
	add.s64 	%rd60, %rd1, %rd59;
	ld.global.f32 	%f54, [%rd60];
	fma.rn.f32 	%f55, %f53, %f54, %f67;
	add.s32 	%r61, %r59, 1;
	mul.wide.u32 	%rd61, %r61, 4;
	add.s64 	%rd62, %rd2, %rd61;
	ld.global.f32 	%f56, [%rd62];
	add.s32 	%r62, %r60, %r39;
	mul.wide.u32 	%rd63, %r62, 4;
	add.s64 	%rd64, %rd1, %rd63;
	ld.global.f32 	%f57, [%rd64];
	fma.rn.f32 	%f67, %f56, %f57, %f55;
	add.s32 	%r79, %r79, 2;
$L__BB0_10:
	and.b32  	%r63, %r39, 1;
	setp.eq.b32 	%p8, %r63, 1;
	not.pred 	%p9, %p8;
	@%p9 bra 	$L__BB0_12;
	add.s32 	%r64, %r79, %r1;
	mul.wide.u32 	%rd65, %r64, 4;
	add.s64 	%rd66, %rd2, %rd65;
	ld.global.f32 	%f58, [%rd66];
	mad.lo.s32 	%r65, %r79, %r39, %r2;
	mul.wide.u32 	%rd67, %r65, 4;
	add.s64 	%rd68, %rd1, %rd67;
	ld.global.f32 	%f59, [%rd68];
	fma.rn.f32 	%f67, %f58, %f59, %f67;
$L__BB0_12:
	cvta.to.global.u64 	%rd69, %rd7;
	mov.u32 	%r66, %tid.y;
	mov.u32 	%r67, %tid.x;
	mad.lo.s32 	%r68, %r39, %r66, %r67;
	mul.wide.u32 	%rd70, %r68, 4;
	add.s64 	%rd71, %rd69, %rd70;
	st.global.f32 	[%rd71], %f67;
	ret;

}


// ===== COMPILED SASS (sm_100) =====

	.target	sm_100

	.elftype	@"ET_EXEC"


//--------------------- .note.nv.tkinfo           --------------------------
	.section	.note.nv.tkinfo,"",@"SHT_NOTE"
	.sectionflags	@"SHF_NOTE_NV_TKINFO"
	.tkinfo
        /*0018*/ 	.word	0x00000002
        /*0030*/ 	.string	""
        /*0030*/ 	.string	"ptxas"
        /*0030*/ 	.string	"Cuda compilation tools, release 13.0, V13.0.88"
        /*0030*/ 	.string	"Build cuda_13.0.r13.0/compiler.36424714_0"
        /*0030*/ 	.string	"-arch sm_100 -m 64 "



//--------------------- .note.nv.cuinfo           --------------------------
	.section	.note.nv.cuinfo,"",@"SHT_NOTE"
	.sectionflags	@"SHF_NOTE_NV_CUINFO"
        /*0018*/ 	.short	0x0002
        /*001a*/ 	.short	0x0064
        /*001c*/ 	.short	0x0082
	.zero		2


//--------------------- .nv.info                  --------------------------
	.section	.nv.info,"",@"SHT_CUDA_INFO"
	.align	4


	//----- nvinfo : EIATTR_REGCOUNT
	.align		4
        /*0000*/ 	.byte	0x04, 0x2f
        /*0002*/ 	.short	(.L_1 - .L_0)
	.align		4
.L_0:
        /*0004*/ 	.word	index@(_Z6matmulPfS_S_i)
        /*0008*/ 	.word	0x00000020


	//----- nvinfo : EIATTR_FRAME_SIZE
	.align		4
.L_1:
        /*000c*/ 	.byte	0x04, 0x11
        /*000e*/ 	.short	(.L_3 - .L_2)
	.align		4
.L_2:
        /*0010*/ 	.word	index@(_Z6matmulPfS_S_i)
        /*0014*/ 	.word	0x00000000


	//----- nvinfo : EIATTR_MIN_STACK_SIZE
	.align		4
.L_3:
        /*0018*/ 	.byte	0x04, 0x12
        /*001a*/ 	.short	(.L_5 - .L_4)
	.align		4
.L_4:
        /*001c*/ 	.word	index@(_Z6matmulPfS_S_i)
        /*0020*/ 	.word	0x00000000
.L_5:


//--------------------- .nv.compat                --------------------------
	.section	.nv.compat,"",@"SHT_CUDA_COMPAT_INFO"
	.align	4
        /*0000*/ 	.byte	0x02, 0x09, 0x00, 0x00, 0x02, 0x02, 0x01, 0x00, 0x02, 0x05, 0x05, 0x00, 0x03, 0x07, 0x01, 0x01
        /*0010*/ 	.byte	0x02, 0x03, 0x00, 0x00, 0x02, 0x06, 0x01, 0x00, 0x04, 0x0b, 0x08, 0x00, 0x09, 0x00, 0x00, 0x00
        /*0020*/ 	.byte	0x00, 0x00, 0x00, 0x00


//--------------------- .nv.info._Z6matmulPfS_S_i --------------------------
	.section	.nv.info._Z6matmulPfS_S_i,"",@"SHT_CUDA_INFO"
	.sectionflags	@""
	.align	4


	//----- nvinfo : EIATTR_CUDA_API_VERSION
	.align		4
        /*0000*/ 	.byte	0x04, 0x37
        /*0002*/ 	.short	(.L_7 - .L_6)
.L_6:
        /*0004*/ 	.word	0x00000082


	//----- nvinfo : EIATTR_KPARAM_INFO
	.align		4
.L_7:
        /*0008*/ 	.byte	0x04, 0x17
        /*000a*/ 	.short	(.L_9 - .L_8)
.L_8:
        /*000c*/ 	.word	0x00000000
        /*0010*/ 	.short	0x0003
        /*0012*/ 	.short	0x0018
        /*0014*/ 	.byte	0x00, 0xf0, 0x11, 0x00


	//----- nvinfo : EIATTR_KPARAM_INFO
	.align		4
.L_9:
        /*0018*/ 	.byte	0x04, 0x17
        /*001a*/ 	.short	(.L_11 - .L_10)
.L_10:
        /*001c*/ 	.word	0x00000000
        /*0020*/ 	.short	0x0002
        /*0022*/ 	.short	0x0010
        /*0024*/ 	.byte	0x00, 0xf5, 0x21, 0x00


	//----- nvinfo : EIATTR_KPARAM_INFO
	.align		4
.L_11:
        /*0028*/ 	.byte	0x04, 0x17
        /*002a*/ 	.short	(.L_13 - .L_12)
.L_12:
        /*002c*/ 	.word	0x00000000
        /*0030*/ 	.short	0x0001
        /*0032*/ 	.short	0x0008
        /*0034*/ 	.byte	0x00, 0xf5, 0x21, 0x00


	//----- nvinfo : EIATTR_KPARAM_INFO
	.align		4
.L_13:
        /*0038*/ 	.byte	0x04, 0x17
        /*003a*/ 	.short	(.L_15 - .L_14)
.L_14:
        /*003c*/ 	.word	0x00000000
        /*0040*/ 	.short	0x0000
        /*0042*/ 	.short	0x0000
        /*0044*/ 	.byte	0x00, 0xf5, 0x21, 0x00


	//----- nvinfo : EIATTR_SPARSE_MMA_MASK
	.align		4
.L_15:
        /*0048*/ 	.byte	0x03, 0x50
        /*004a*/ 	.short	0x0000


	//----- nvinfo : EIATTR_MAXREG_COUNT
	.align		4
        /*004c*/ 	.byte	0x03, 0x1b
        /*004e*/ 	.short	0x00ff


	//----- nvinfo : EIATTR_MERCURY_ISA_VERSION
	.align		4
        /*0050*/ 	.byte	0x03, 0x5f
        /*0052*/ 	.short	0x0101


	//----- nvinfo : EIATTR_VRC_CTA_INIT_COUNT
	.align		4
        /*0054*/ 	.byte	0x02, 0x4a
	.zero		1
	.zero		1


	//----- nvinfo : EIATTR_EXIT_INSTR_OFFSETS
	.align		4
        /*0058*/ 	.byte	0x04, 0x1c
        /*005a*/ 	.short	(.L_17 - .L_16)


	//   ....[0]....
.L_16:
        /*005c*/ 	.word	0x000009f0


	//----- nvinfo : EIATTR_CBANK_PARAM_SIZE
	.align		4
.L_17:
        /*0060*/ 	.byte	0x03, 0x19
        /*0062*/ 	.short	0x001c


	//----- nvinfo : EIATTR_PARAM_CBANK
	.align		4
        /*0064*/ 	.byte	0x04, 0x0a
        /*0066*/ 	.short	(.L_19 - .L_18)
	.align		4
.L_18:
        /*0068*/ 	.word	index@(.nv.constant0._Z6matmulPfS_S_i)
        /*006c*/ 	.short	0x0380
        /*006e*/ 	.short	0x001c


	//----- nvinfo : EIATTR_SW_WAR
	.align		4
.L_19:
        /*0070*/ 	.byte	0x04, 0x36
        /*0072*/ 	.short	(.L_21 - .L_20)
.L_20:
        /*0074*/ 	.word	0x00000008
.L_21:


//--------------------- .nv.callgraph             --------------------------
	.section	.nv.callgraph,"",@"SHT_CUDA_CALLGRAPH"
	.align	4
	.sectionentsize	8
	.align		4
        /*0000*/ 	.word	0x00000000
	.align		4
        /*0004*/ 	.word	0xffffffff
	.align		4
        /*0008*/ 	.word	0x00000000
	.align		4
        /*000c*/ 	.word	0xfffffffe
	.align		4
        /*0010*/ 	.word	0x00000000
	.align		4
        /*0014*/ 	.word	0xfffffffd
	.align		4
        /*0018*/ 	.word	0x00000000
	.align		4
        /*001c*/ 	.word	0xfffffffc


//--------------------- .text._Z6matmulPfS_S_i    --------------------------
	.section	.text._Z6matmulPfS_S_i,"ax",@progbits
	.align	128
        .global         _Z6matmulPfS_S_i
        .type           _Z6matmulPfS_S_i,@function
        .size           _Z6matmulPfS_S_i,(.L_x_5 - _Z6matmulPfS_S_i)
        .other          _Z6matmulPfS_S_i,@"STO_CUDA_ENTRY STV_DEFAULT"
_Z6matmulPfS_S_i:
.text._Z6matmulPfS_S_i:
[----:B------:R-:W-:Y:S08]  /*0000*/  LDC R1, c[0x0][0x37c] ;  /* 0x0000df00ff017b82 */ /* 0x000ff00000000800 */
[----:B------:R-:W0:Y:S01]  /*0010*/  LDC R0, c[0x0][0x398] ;  /* 0x0000e600ff007b82 */ /* 0x000e220000000800 */
[----:B------:R-:W1:Y:S01]  /*0020*/  LDCU.64 UR4, c[0x0][0x358] ;  /* 0x00006b00ff0477ac */ /* 0x000e620008000a00 */
[----:B------:R-:W-:Y:S01]  /*0030*/  HFMA2 R18, -RZ, RZ, 0, 0 ;  /* 0x00000000ff127431 */ /* 0x000fe200000001ff */
[----:B0-----:R-:W-:-:S13]  /*0040*/  ISETP.GE.AND P0, PT, R0, 0x1, PT ;  /* 0x000000010000780c */ /* 0x001fda0003f06270 */
[----:B-1----:R-:W-:Y:S05]  /*0050*/  @!P0 BRA `(.L_x_0) ;  /* 0x00000008004c8947 */ /* 0x002fea0003800000 */
[----:B------:R-:W0:Y:S01]  /*0060*/  S2R R3, SR_TID.Y ;  /* 0x0000000000037919 */ /* 0x000e220000002200 */
[C---:B------:R-:W-:Y:S02]  /*0070*/  ISETP.GE.U32.AND P1, PT, R0.reuse, 0x8, PT ;  /* 0x000000080000780c */ /* 0x040fe40003f26070 */
[----:B------:R-:W-:Y:S01]  /*0080*/  LOP3.LUT R4, R0, 0x7, RZ, 0xc0, !PT ;  /* 0x0000000700047812 */ /* 0x000fe200078ec0ff */
[----:B------:R-:W1:Y:S01]  /*0090*/  S2R R5, SR_TID.X ;  /* 0x0000000000057919 */ /* 0x000e620000002100 */
[----:B------:R-:W-:Y:S02]  /*00a0*/  MOV R18, RZ ;  /* 0x000000ff00127202 */ /* 0x000fe40000000f00 */
[----:B------:R-:W-:Y:S02]  /*00b0*/  ISETP.NE.AND P0, PT, R4, RZ, PT ;  /* 0x000000ff0400720c */ /* 0x000fe40003f05270 */
[----:B------:R-:W-:-:S05]  /*00c0*/  MOV R6, RZ ;  /* 0x000000ff00067202 */ /* 0x000fca0000000f00 */
[----:B------:R-:W-:Y:S06]  /*00d0*/  @!P1 BRA `(.L_x_1) ;  /* 0x0000000400249947 */ /* 0x000fec0003800000 */
[----:B------:R-:W2:Y:S01]  /*00e0*/  LDC.64 R12, c[0x0][0x388] ;  /* 0x0000e200ff0c7b82 */ /* 0x000ea20000000a00 */
[C---:B------:R-:W-:Y:S01]  /*00f0*/  LOP3.LUT R6, R0.reuse, 0x7ffffff8, RZ, 0xc0, !PT ;  /* 0x7ffffff800067812 */ /* 0x040fe200078ec0ff */
[C-C-:B-1----:R-:W-:Y:S01]  /*0100*/  IMAD R8, R0.reuse, 0x3, R5.reuse ;  /* 0x0000000300087824 */ /* 0x142fe200078e0205 */
[-C--:B------:R-:W-:Y:S01]  /*0110*/  IADD3 R24, PT, PT, R5, R0.reuse, RZ ;  /* 0x0000000005187210 */ /* 0x080fe20007ffe0ff */
[C-C-:B------:R-:W-:Y:S01]  /*0120*/  IMAD R11, R0.reuse, 0x5, R5.reuse ;  /* 0x00000005000b7824 */ /* 0x140fe200078e0205 */
[C---:B------:R-:W-:Y:S01]  /*0130*/  SHF.L.U32 R9, R0.reuse, 0x3, RZ ;  /* 0x0000000300097819 */ /* 0x040fe200000006ff */
[C-C-:B------:R-:W-:Y:S01]  /*0140*/  IMAD R22, R0.reuse, 0x6, R5.reuse ;  /* 0x0000000600167824 */ /* 0x140fe200078e0205 */
[CC--:B------:R-:W-:Y:S01]  /*0150*/  LEA R2, R0.reuse, R5.reuse, 0x1 ;  /* 0x0000000500027211 */ /* 0x0c0fe200078e08ff */
[C---:B------:R-:W-:Y:S01]  /*0160*/  IMAD R23, R0.reuse, 0x7, R5 ;  /* 0x0000000700177824 */ /* 0x040fe200078e0205 */
[----:B------:R-:W-:Y:S01]  /*0170*/  LEA R10, R0, R5, 0x2 ;  /* 0x00000005000a7211 */ /* 0x000fe200078e10ff */
[----:B0-----:R-:W-:Y:S01]  /*0180*/  IMAD R25, R3, R0, 0x3 ;  /* 0x0000000303197424 */ /* 0x001fe200078e0200 */
[----:B------:R-:W-:-:S02]  /*0190*/  MOV R18, RZ ;  /* 0x000000ff00127202 */ /* 0x000fc40000000f00 */
[----:B------:R-:W-:Y:S01]  /*01a0*/  IADD3 R7, PT, PT, -R6, RZ, RZ ;  /* 0x000000ff06077210 */ /* 0x000fe20007ffe1ff */
[----:B--2---:R-:W-:-:S07]  /*01b0*/  IMAD.WIDE.U32 R14, R5, 0x4, R12 ;  /* 0x00000004050e7825 */ /* 0x004fce00078e000c */
.L_x_2:
[----:B------:R-:W0:Y:S01]  /*01c0*/  LDC.64 R16, c[0x0][0x380] ;  /* 0x0000e000ff107b82 */ /* 0x000e220000000a00 */
[C---:B------:R-:W-:Y:S01]  /*01d0*/  IADD3 R27, PT, PT, R25.reuse, -0x3, RZ ;  /* 0xfffffffd191b7810 */ /* 0x040fe20007ffe0ff */
[----:B------:R-:W2:Y:S01]  /*01e0*/  LDG.E R19, desc[UR4][R14.64] ;  /* 0x000000040e137981 */ /* 0x000ea2000c1e1900 */
[----:B------:R-:W-:Y:S01]  /*01f0*/  IADD3 R21, PT, PT, R25, -0x2, RZ ;  /* 0xfffffffe19157810 */ /* 0x000fe20007ffe0ff */
[----:B------:R-:W-:-:S06]  /*0200*/  IMAD.WIDE.U32 R28, R24, 0x4, R12 ;  /* 0x00000004181c7825 */ /* 0x000fcc00078e000c */
[----:B------:R-:W3:Y:S01]  /*0210*/  LDG.E R28, desc[UR4][R28.64] ;  /* 0x000000041c1c7981 */ /* 0x000ee2000c1e1900 */
[----:B0-----:R-:W-:-:S04]  /*0220*/  IMAD.WIDE.U32 R26, R27, 0x4, R16 ;  /* 0x000000041b1a7825 */ /* 0x001fc800078e0010 */
[----:B------:R-:W-:Y:S02]  /*0230*/  IMAD.WIDE.U32 R20, R21, 0x4, R16 ;  /* 0x0000000415147825 */ /* 0x000fe400078e0010 */
[----:B------:R-:W2:Y:S04]  /*0240*/  LDG.E R27, desc[UR4][R26.64] ;  /* 0x000000041a1b7981 */ /* 0x000ea8000c1e1900 */
[----:B------:R-:W3:Y:S01]  /*0250*/  LDG.E R21, desc[UR4][R20.64] ;  /* 0x0000000414157981 */ /* 0x000ee2000c1e1900 */
[----:B--2---:R-:W-:Y:S01]  /*0260*/  FFMA R18, R27, R19, R18 ;  /* 0x000000131b127223 */ /* 0x004fe20000000012 */
[----:B------:R-:W-:-:S03]  /*0270*/  IADD3 R27, PT, PT, R25, -0x1, RZ ;  /* 0xffffffff191b7810 */ /* 0x000fc60007ffe0ff */
[----:B---3--:R-:W-:Y:S01]  /*0280*/  FFMA R28, R21, R28, R18 ;  /* 0x0000001c151c7223 */ /* 0x008fe20000000012 */
[----:B------:R-:W-:-:S04]  /*0290*/  IMAD.WIDE.U32 R18, R2, 0x4, R12 ;  /* 0x0000000402127825 */ /* 0x000fc800078e000c */
[----:B------:R-:W-:Y:S02]  /*02a0*/  IMAD.WIDE.U32 R20, R27, 0x4, R16 ;  /* 0x000000041b147825 */ /* 0x000fe400078e0010 */
[----:B------:R-:W2:Y:S04]  /*02b0*/  LDG.E R18, desc[UR4][R18.64] ;  /* 0x0000000412127981 */ /* 0x000ea8000c1e1900 */
[----:B------:R-:W2:Y:S02]  /*02c0*/  LDG.E R27, desc[UR4][R20.64] ;  /* 0x00000004141b7981 */ /* 0x000ea4000c1e1900 */
[----:B--2---:R-:W-:Y:S01]  /*02d0*/  FFMA R28, R27, R18, R28 ;  /* 0x000000121b1c7223 */ /* 0x004fe2000000001c */
[----:B------:R-:W-:-:S04]  /*02e0*/  IMAD.WIDE.U32 R26, R8, 0x4, R12 ;  /* 0x00000004081a7825 */ /* 0x000fc800078e000c */
[C---:B------:R-:W-:Y:S02]  /*02f0*/  IMAD.WIDE.U32 R18, R25.reuse, 0x4, R16 ;  /* 0x0000000419127825 */ /* 0x040fe400078e0010 */
[----:B------:R-:W2:Y:S04]  /*0300*/  LDG.E R26, desc[UR4][R26.64] ;  /* 0x000000041a1a7981 */ /* 0x000ea8000c1e1900 */
[----:B------:R-:W2:Y:S01]  /*0310*/  LDG.E R29, desc[UR4][R18.64] ;  /* 0x00000004121d7981 */ /* 0x000ea2000c1e1900 */
[----:B------:R-:W-:-:S05]  /*0320*/  IADD3 R21, PT, PT, R25, 0x1, RZ ;  /* 0x0000000119157810 */ /* 0x000fca0007ffe0ff */
[----:B------:R-:W-:-:S06]  /*0330*/  IMAD.WIDE.U32 R20, R21, 0x4, R16 ;  /* 0x0000000415147825 */ /* 0x000fcc00078e0010 */
[----:B------:R-:W3:Y:S01]  /*0340*/  LDG.E R21, desc[UR4][R20.64] ;  /* 0x0000000414157981 */ /* 0x000ee2000c1e1900 */
[----:B--2---:R-:W-:Y:S01]  /*0350*/  FFMA R26, R29, R26, R28 ;  /* 0x0000001a1d1a7223 */ /* 0x004fe2000000001c */
[----:B------:R-:W-:-:S06]  /*0360*/  IMAD.WIDE.U32 R28, R10, 0x4, R12 ;  /* 0x000000040a1c7825 */ /* 0x000fcc00078e000c */
[----:B------:R-:W3:Y:S01]  /*0370*/  LDG.E R28, desc[UR4][R28.64] ;  /* 0x000000041c1c7981 */ /* 0x000ee2000c1e1900 */
[----:B------:R-:W-:Y:S01]  /*0380*/  IADD3 R27, PT, PT, R25, 0x2, RZ ;  /* 0x00000002191b7810 */ /* 0x000fe20007ffe0ff */
[----:B------:R-:W-:-:S06]  /*0390*/  IMAD.WIDE.U32 R18, R11, 0x4, R12 ;  /* 0x000000040b127825 */ /* 0x000fcc00078e000c */
[----:B------:R-:W2:Y:S01]  /*03a0*/  LDG.E R18, desc[UR4][R18.64] ;  /* 0x0000000412127981 */ /* 0x000ea2000c1e1900 */
[----:B---3--:R-:W-:Y:S01]  /*03b0*/  FFMA R26, R21, R28, R26 ;  /* 0x0000001c151a7223 */ /* 0x008fe2000000001a */
[----:B------:R-:W-:-:S05]  /*03c0*/  IMAD.WIDE.U32 R20, R27, 0x4, R16 ;  /* 0x000000041b147825 */ /* 0x000fca00078e0010 */
[----:B------:R0:W2:Y:S01]  /*03d0*/  LDG.E R27, desc[UR4][R20.64] ;  /* 0x00000004141b7981 */ /* 0x0000a2000c1e1900 */
[----:B------:R-:W-:-:S05]  /*03e0*/  IADD3 R29, PT, PT, R25, 0x3, RZ ;  /* 0x00000003191d7810 */ /* 0x000fca0007ffe0ff */
[----:B------:R-:W-:Y:S01]  /*03f0*/  IMAD.WIDE.U32 R28, R29, 0x4, R16 ;  /* 0x000000041d1c7825 */ /* 0x000fe200078e0010 */
[----:B0-----:R-:W-:-:S05]  /*0400*/  IADD3 R21, PT, PT, R25, 0x4, RZ ;  /* 0x0000000419157810 */ /* 0x001fca0007ffe0ff */
[----:B------:R-:W3:Y:S01]  /*0410*/  LDG.E R29, desc[UR4][R28.64] ;  /* 0x000000041c1d7981 */ /* 0x000ee2000c1e1900 */
[----:B------:R-:W-:-:S04]  /*0420*/  IMAD.WIDE.U32 R16, R21, 0x4, R16 ;  /* 0x0000000415107825 */ /* 0x000fc800078e0010 */
[----:B------:R-:W-:Y:S02]  /*0430*/  IMAD.WIDE.U32 R20, R23, 0x4, R12 ;  /* 0x0000000417147825 */ /* 0x000fe400078e000c */
[----:B------:R-:W4:Y:S04]  /*0440*/  LDG.E R17, desc[UR4][R16.64] ;  /* 0x0000000410117981 */ /* 0x000f28000c1e1900 */
[----:B------:R-:W4:Y:S01]  /*0450*/  LDG.E R20, desc[UR4][R20.64] ;  /* 0x0000000414147981 */ /* 0x000f22000c1e1900 */
[----:B--2---:R-:W-:Y:S01]  /*0460*/  FFMA R26, R27, R18, R26 ;  /* 0x000000121b1a7223 */ /* 0x004fe2000000001a */
[----:B------:R-:W-:-:S05]  /*0470*/  IMAD.WIDE.U32 R18, R22, 0x4, R12 ;  /* 0x0000000416127825 */ /* 0x000fca00078e000c */
[----:B------:R-:W3:Y:S01]  /*0480*/  LDG.E R27, desc[UR4][R18.64] ;  /* 0x00000004121b7981 */ /* 0x000ee2000c1e1900 */
[----:B------:R-:W-:-:S04]  /*0490*/  IADD3 R7, PT, PT, R7, 0x8, RZ ;  /* 0x0000000807077810 */ /* 0x000fc80007ffe0ff */
[----:B------:R-:W-:Y:S01]  /*04a0*/  ISETP.NE.AND P1, PT, R7, RZ, PT ;  /* 0x000000ff0700720c */ /* 0x000fe20003f25270 */
[C---:B------:R-:W-:Y:S01]  /*04b0*/  IMAD.WIDE.U32 R14, R9.reuse, 0x4, R14 ;  /* 0x00000004090e7825 */ /* 0x040fe200078e000e */
[C---:B------:R-:W-:Y:S02]  /*04c0*/  IADD3 R24, PT, PT, R9.reuse, R24, RZ ;  /* 0x0000001809187210 */ /* 0x040fe40007ffe0ff */
[C---:B------:R-:W-:Y:S02]  /*04d0*/  IADD3 R2, PT, PT, R9.reuse, R2, RZ ;  /* 0x0000000209027210 */ /* 0x040fe40007ffe0ff */
[C---:B------:R-:W-:Y:S02]  /*04e0*/  IADD3 R8, PT, PT, R9.reuse, R8, RZ ;  /* 0x0000000809087210 */ /* 0x040fe40007ffe0ff */
[C---:B------:R-:W-:Y:S02]  /*04f0*/  IADD3 R10, PT, PT, R9.reuse, R10, RZ ;  /* 0x0000000a090a7210 */ /* 0x040fe40007ffe0ff */
[----:B------:R-:W-:-:S02]  /*0500*/  IADD3 R11, PT, PT, R9, R11, RZ ;  /* 0x0000000b090b7210 */ /* 0x000fc40007ffe0ff */
[C---:B------:R-:W-:Y:S02]  /*0510*/  IADD3 R22, PT, PT, R9.reuse, R22, RZ ;  /* 0x0000001609167210 */ /* 0x040fe40007ffe0ff */
[----:B------:R-:W-:Y:S02]  /*0520*/  IADD3 R23, PT, PT, R9, R23, RZ ;  /* 0x0000001709177210 */ /* 0x000fe40007ffe0ff */
[----:B------:R-:W-:Y:S01]  /*0530*/  IADD3 R25, PT, PT, R25, 0x8, RZ ;  /* 0x0000000819197810 */ /* 0x000fe20007ffe0ff */
[----:B---3--:R-:W-:-:S04]  /*0540*/  FFMA R26, R29, R27, R26 ;  /* 0x0000001b1d1a7223 */ /* 0x008fc8000000001a */
[----:B----4-:R-:W-:Y:S01]  /*0550*/  FFMA R18, R17, R20, R26 ;  /* 0x0000001411127223 */ /* 0x010fe2000000001a */
[----:B------:R-:W-:Y:S06]  /*0560*/  @P1 BRA `(.L_x_2) ;  /* 0xfffffffc00141947 */ /* 0x000fec000383ffff */
.L_x_1:
[----:B------:R-:W-:Y:S05]  /*0570*/  @!P0 BRA `(.L_x_0) ;  /* 0x0000000400048947 */ /* 0x000fea0003800000 */
[----:B------:R-:W-:Y:S02]  /*0580*/  ISETP.GE.U32.AND P0, PT, R4, 0x4, PT ;  /* 0x000000040400780c */ /* 0x000fe40003f06070 */
[----:B------:R-:W-:-:S04]  /*0590*/  LOP3.LUT R2, R0, 0x3, RZ, 0xc0, !PT ;  /* 0x0000000300027812 */ /* 0x000fc800078ec0ff */
[----:B------:R-:W-:-:S07]  /*05a0*/  ISETP.NE.AND P1, PT, R2, RZ, PT ;  /* 0x000000ff0200720c */ /* 0x000fce0003f25270 */
[----:B------:R-:W-:Y:S06]  /*05b0*/  @!P0 BRA `(.L_x_3) ;  /* 0x00000000007c8947 */ /* 0x000fec0003800000 */
[----:B------:R-:W2:Y:S01]  /*05c0*/  LDC.64 R8, c[0x0][0x388] ;  /* 0x0000e200ff087b82 */ /* 0x000ea20000000a00 */
[-C--:B0-----:R-:W-:Y:S02]  /*05d0*/  IMAD R13, R3, R0.reuse, R6 ;  /* 0x00000000030d7224 */ /* 0x081fe400078e0206 */
[----:B-1----:R-:W-:-:S03]  /*05e0*/  IMAD R15, R6, R0, R5 ;  /* 0x00000000060f7224 */ /* 0x002fc600078e0205 */
[C---:B------:R-:W-:Y:S02]  /*05f0*/  IADD3 R23, PT, PT, R13.reuse, 0x1, RZ ;  /* 0x000000010d177810 */ /* 0x040fe40007ffe0ff */
[----:B------:R-:W0:Y:S01]  /*0600*/  LDC.64 R10, c[0x0][0x380] ;  /* 0x0000e000ff0a7b82 */ /* 0x000e220000000a00 */
[C---:B------:R-:W-:Y:S02]  /*0610*/  IADD3 R19, PT, PT, R13.reuse, 0x2, RZ ;  /* 0x000000020d137810 */ /* 0x040fe40007ffe0ff */
[----:B------:R-:W-:Y:S01]  /*0620*/  IADD3 R29, PT, PT, R13, 0x3, RZ ;  /* 0x000000030d1d7810 */ /* 0x000fe20007ffe0ff */
[C---:B--2---:R-:W-:Y:S01]  /*0630*/  IMAD.WIDE.U32 R20, R15.reuse, 0x4, R8 ;  /* 0x000000040f147825 */ /* 0x044fe200078e0008 */
[----:B------:R-:W-:-:S04]  /*0640*/  IADD3 R15, PT, PT, R15, R0, RZ ;  /* 0x000000000f0f7210 */ /* 0x000fc80007ffe0ff */
[-C--:B------:R-:W-:Y:S01]  /*0650*/  IADD3 R27, PT, PT, R15, R0.reuse, RZ ;  /* 0x000000000f1b7210 */ /* 0x080fe20007ffe0ff */
[--C-:B0-----:R-:W-:Y:S01]  /*0660*/  IMAD.WIDE.U32 R24, R13, 0x4, R10.reuse ;  /* 0x000000040d187825 */ /* 0x101fe200078e000a */
[----:B------:R-:W2:Y:S03]  /*0670*/  LDG.E R20, desc[UR4][R20.64] ;  /* 0x0000000414147981 */ /* 0x000ea6000c1e1900 */
[----:B------:R-:W-:Y:S01]  /*0680*/  IMAD.WIDE.U32 R22, R23, 0x4, R10 ;  /* 0x0000000417167825 */ /* 0x000fe200078e000a */
[----:B------:R-:W2:Y:S03]  /*0690*/  LDG.E R7, desc[UR4][R24.64] ;  /* 0x0000000418077981 */ /* 0x000ea6000c1e1900 */
[----:B------:R-:W-:Y:S02]  /*06a0*/  IMAD.WIDE.U32 R16, R15, 0x4, R8 ;  /* 0x000000040f107825 */ /* 0x000fe400078e0008 */
[----:B------:R-:W3:Y:S02]  /*06b0*/  LDG.E R22, desc[UR4][R22.64] ;  /* 0x0000000416167981 */ /* 0x000ee4000c1e1900 */
[----:B------:R-:W-:Y:S01]  /*06c0*/  IMAD.WIDE.U32 R14, R19, 0x4, R10 ;  /* 0x00000004130e7825 */ /* 0x000fe200078e000a */
[C---:B------:R-:W-:Y:S01]  /*06d0*/  IADD3 R19, PT, PT, R27.reuse, R0, RZ ;  /* 0x000000001b137210 */ /* 0x040fe20007ffe0ff */
[----:B------:R-:W3:Y:S02]  /*06e0*/  LDG.E R16, desc[UR4][R16.64] ;  /* 0x0000000410107981 */ /* 0x000ee4000c1e1900 */
[----:B------:R-:W-:-:S02]  /*06f0*/  IMAD.WIDE.U32 R12, R27, 0x4, R8 ;  /* 0x000000041b0c7825 */ /* 0x000fc400078e0008 */
[----:B------:R-:W4:Y:S02]  /*0700*/  LDG.E R14, desc[UR4][R14.64] ;  /* 0x000000040e0e7981 */ /* 0x000f24000c1e1900 */
[----:B------:R-:W-:Y:S02]  /*0710*/  IMAD.WIDE.U32 R10, R29, 0x4, R10 ;  /* 0x000000041d0a7825 */ /* 0x000fe400078e000a */
[----:B------:R-:W4:Y:S02]  /*0720*/  LDG.E R12, desc[UR4][R12.64] ;  /* 0x000000040c0c7981 */ /* 0x000f24000c1e1900 */
[----:B------:R-:W-:Y:S02]  /*0730*/  IMAD.WIDE.U32 R8, R19, 0x4, R8 ;  /* 0x0000000413087825 */ /* 0x000fe400078e0008 */
[----:B------:R-:W5:Y:S04]  /*0740*/  LDG.E R10, desc[UR4][R10.64] ;  /* 0x000000040a0a7981 */ /* 0x000f68000c1e1900 */
[----:B------:R-:W5:Y:S01]  /*0750*/  LDG.E R8, desc[UR4][R8.64] ;  /* 0x0000000408087981 */ /* 0x000f62000c1e1900 */
[----:B------:R-:W-:Y:S01]  /*0760*/  IADD3 R6, PT, PT, R6, 0x4, RZ ;  /* 0x0000000406067810 */ /* 0x000fe20007ffe0ff */
[----:B--2---:R-:W-:-:S04]  /*0770*/  FFMA R7, R7, R20, R18 ;  /* 0x0000001407077223 */ /* 0x004fc80000000012 */
[----:B---3--:R-:W-:-:S04]  /*0780*/  FFMA R7, R22, R16, R7 ;  /* 0x0000001016077223 */ /* 0x008fc80000000007 */
[----:B----4-:R-:W-:-:S04]  /*0790*/  FFMA R7, R14, R12, R7 ;  /* 0x0000000c0e077223 */ /* 0x010fc80000000007 */
[----:B-----5:R-:W-:-:S07]  /*07a0*/  FFMA R18, R10, R8, R7 ;  /* 0x000000080a127223 */ /* 0x020fce0000000007 */
.L_x_3:
[----:B------:R-:W-:Y:S05]  /*07b0*/  @!P1 BRA `(.L_x_0) ;  /* 0x0000000000749947 */ /* 0x000fea0003800000 */
[----:B------:R-:W2:Y:S01]  /*07c0*/  LDC.64 R16, c[0x0][0x380] ;  /* 0x0000e000ff107b82 */ /* 0x000ea20000000a00 */
[----:B------:R-:W-:Y:S02]  /*07d0*/  ISETP.NE.AND P0, PT, R2, 0x1, PT ;  /* 0x000000010200780c */ /* 0x000fe40003f05270 */
[----:B------:R-:W-:-:S04]  /*07e0*/  LOP3.LUT R2, R0, 0x1, RZ, 0xc0, !PT ;  /* 0x0000000100027812 */ /* 0x000fc800078ec0ff */
[----:B------:R-:W-:Y:S01]  /*07f0*/  ISETP.NE.U32.AND P1, PT, R2, 0x1, PT ;  /* 0x000000010200780c */ /* 0x000fe20003f25070 */
[----:B------:R-:W3:Y:S06]  /*0800*/  LDC.64 R12, c[0x0][0x388] ;  /* 0x0000e200ff0c7b82 */ /* 0x000eec0000000a00 */
[-C--:B0-----:R-:W-:Y:S02]  /*0810*/  @P0 IMAD R21, R3, R0.reuse, R6 ;  /* 0x0000000003150224 */ /* 0x081fe400078e0206 */
[----:B------:R-:W0:Y:S01]  /*0820*/  LDC.64 R10, c[0x0][0x380] ;  /* 0x0000e000ff0a7b82 */ /* 0x000e220000000a00 */
[C---:B-1----:R-:W-:Y:S01]  /*0830*/  @P0 IMAD R15, R6.reuse, R0, R5 ;  /* 0x00000000060f0224 */ /* 0x042fe200078e0205 */
[----:B------:R-:W-:-:S02]  /*0840*/  @P0 IADD3 R6, PT, PT, R6, 0x2, RZ ;  /* 0x0000000206060810 */ /* 0x000fc40007ffe0ff */
[----:B------:R-:W-:-:S03]  /*0850*/  @P0 IADD3 R7, PT, PT, R21, 0x1, RZ ;  /* 0x0000000115070810 */ /* 0x000fc60007ffe0ff */
[----:B------:R-:W-:Y:S01]  /*0860*/  @!P1 IMAD R3, R3, R0, R6 ;  /* 0x0000000003039224 */ /* 0x000fe200078e0206 */
[----:B------:R-:W1:Y:S01]  /*0870*/  LDC.64 R8, c[0x0][0x388] ;  /* 0x0000e200ff087b82 */ /* 0x000e620000000a00 */
[----:B--2---:R-:W-:-:S04]  /*0880*/  @P0 IMAD.WIDE.U32 R20, R21, 0x4, R16 ;  /* 0x0000000415140825 */ /* 0x004fc800078e0010 */
[----:B------:R-:W-:Y:S01]  /*0890*/  @P0 IMAD.WIDE.U32 R16, R7, 0x4, R16 ;  /* 0x0000000407100825 */ /* 0x000fe200078e0010 */
[CC--:B------:R-:W-:Y:S01]  /*08a0*/  @P0 IADD3 R7, PT, PT, R15.reuse, R0.reuse, RZ ;  /* 0x000000000f070210 */ /* 0x0c0fe20007ffe0ff */
[----:B------:R-:W2:Y:S02]  /*08b0*/  @P0 LDG.E R21, desc[UR4][R20.64] ;  /* 0x0000000414150981 */ /* 0x000ea4000c1e1900 */
[----:B---3--:R-:W-:Y:S02]  /*08c0*/  @P0 IMAD.WIDE.U32 R14, R15, 0x4, R12 ;  /* 0x000000040f0e0825 */ /* 0x008fe400078e000c */
[----:B------:R-:W3:Y:S02]  /*08d0*/  @P0 LDG.E R17, desc[UR4][R16.64] ;  /* 0x0000000410110981 */ /* 0x000ee4000c1e1900 */
[----:B------:R-:W-:Y:S02]  /*08e0*/  @!P1 IMAD R5, R6, R0, R5 ;  /* 0x0000000006059224 */ /* 0x000fe400078e0205 */
[----:B------:R-:W-:Y:S01]  /*08f0*/  @P0 IMAD.WIDE.U32 R12, R7, 0x4, R12 ;  /* 0x00000004070c0825 */ /* 0x000fe200078e000c */
[----:B------:R-:W2:Y:S03]  /*0900*/  @P0 LDG.E R14, desc[UR4][R14.64] ;  /* 0x000000040e0e0981 */ /* 0x000ea6000c1e1900 */
[----:B0-----:R-:W-:-:S02]  /*0910*/  @!P1 IMAD.WIDE.U32 R10, R3, 0x4, R10 ;  /* 0x00000004030a9825 */ /* 0x001fc400078e000a */
[----:B------:R-:W3:Y:S02]  /*0920*/  @P0 LDG.E R12, desc[UR4][R12.64] ;  /* 0x000000040c0c0981 */ /* 0x000ee4000c1e1900 */
[----:B-1----:R-:W-:Y:S02]  /*0930*/  @!P1 IMAD.WIDE.U32 R8, R5, 0x4, R8 ;  /* 0x0000000405089825 */ /* 0x002fe400078e0008 */
[----:B------:R-:W4:Y:S04]  /*0940*/  @!P1 LDG.E R11, desc[UR4][R10.64] ;  /* 0x000000040a0b9981 */ /* 0x000f28000c1e1900 */
[----:B------:R-:W4:Y:S01]  /*0950*/  @!P1 LDG.E R8, desc[UR4][R8.64] ;  /* 0x0000000408089981 */ /* 0x000f22000c1e1900 */
[----:B--2---:R-:W-:-:S04]  /*0960*/  @P0 FFMA R2, R21, R14, R18 ;  /* 0x0000000e15020223 */ /* 0x004fc80000000012 */
[----:B---3--:R-:W-:-:S04]  /*0970*/  @P0 FFMA R18, R17, R12, R2 ;  /* 0x0000000c11120223 */ /* 0x008fc80000000002 */
[----:B----4-:R-:W-:-:S07]  /*0980*/  @!P1 FFMA R18, R11, R8, R18 ;  /* 0x000000080b129223 */ /* 0x010fce0000000012 */
.L_x_0:
[----:B-1----:R-:W1:Y:S01]  /*0990*/  S2R R5, SR_TID.Y ;  /* 0x0000000000057919 */ /* 0x002e620000002200 */
[----:B0-----:R-:W0:Y:S01]  /*09a0*/  LDC.64 R2, c[0x0][0x390] ;  /* 0x0000e400ff027b82 */ /* 0x001e220000000a00 */
[----:B------:R-:W1:Y:S02]  /*09b0*/  S2R R4, SR_TID.X ;  /* 0x0000000000047919 */ /* 0x000e640000002100 */
[----:B-1----:R-:W-:-:S04]  /*09c0*/  IMAD R5, R5, R0, R4 ;  /* 0x0000000005057224 */ /* 0x002fc800078e0204 */
[----:B0-----:R-:W-:-:S05]  /*09d0*/  IMAD.WIDE.U32 R2, R5, 0x4, R2 ;  /* 0x0000000405027825 */ /* 0x001fca00078e0002 */
[----:B------:R-:W-:Y:S01]  /*09e0*/  STG.E desc[UR4][R2.64], R18 ;  /* 0x0000001202007986 */ /* 0x000fe2000c101904 */
[----:B------:R-:W-:Y:S05]  /*09f0*/  EXIT ;  /* 0x000000000000794d */ /* 0x000fea0003800000 */
.L_x_4:
[----:B------:R-:W-:-:S00]  /*0a00*/  BRA `(.L_x_4) ;  /* 0xfffffffc00fc7947 */ /* 0x000fc0000383ffff */
[----:B------:R-:W-:-:S00]  /*0a10*/  NOP ;  /* 0x0000000000007918 */ /* 0x000fc00000000000 */
        /* <DEDUP_REMOVED lines=14> */
.L_x_5:


//--------------------- .nv.shared.reserved.0     --------------------------
	.section	.nv.shared.reserved.0,"aw",@nobits
	.weak		__nv_reservedSMEM_offset_0_alias
	.size		__nv_reservedSMEM_offset_0_alias, 0, 64
	.other		__nv_reservedSMEM_offset_0_alias,@"STO_CUDA_RESERVED_SHARED STV_DEFAULT"
__nv_reservedSMEM_offset_0_alias:
	.zero		0
	.zero		64


//--------------------- .nv.constant0._Z6matmulPfS_S_i --------------------------
	.section	.nv.constant0._Z6matmulPfS_S_i,"a",@progbits
	.sectionflags	@""
	.align	4
.nv.constant0._Z6matmulPfS_S_i:
	.zero		924


//--------------------- SYMBOLS --------------------------

	.type		.nv.reservedSmem.offset0,@object
	.size		.nv.reservedSmem.offset0,0x4
